//
// Generated by NVIDIA NVVM Compiler
//
// Compiler Build ID: CL-36424714
// Cuda compilation tools, release 13.0, V13.0.88
// Based on NVVM 20.0.0
//

.version 9.0
.target sm_100
.address_size 64

	// .globl	_Z6kernelPiS_S_i

.visible .entry _Z6kernelPiS_S_i(
	.param .u64 .ptr .align 1 _Z6kernelPiS_S_i_param_0,
	.param .u64 .ptr .align 1 _Z6kernelPiS_S_i_param_1,
	.param .u64 .ptr .align 1 _Z6kernelPiS_S_i_param_2,
	.param .u32 _Z6kernelPiS_S_i_param_3
)
{
	.reg .pred 	%p<7>;
	.reg .b32 	%r<46>;
	.reg .b64 	%rd<25>;

	ld.param.u64 	%rd4, [_Z6kernelPiS_S_i_param_0];
	ld.param.u64 	%rd5, [_Z6kernelPiS_S_i_param_1];
	ld.param.u64 	%rd6, [_Z6kernelPiS_S_i_param_2];
	ld.param.u32 	%r12, [_Z6kernelPiS_S_i_param_3];
	cvta.to.global.u64 	%rd1, %rd6;
	cvta.to.global.u64 	%rd2, %rd5;
	cvta.to.global.u64 	%rd3, %rd4;
	mov.u32 	%r13, %ctaid.x;
	mov.u32 	%r14, %ntid.x;
	mov.u32 	%r15, %tid.x;
	mad.lo.s32 	%r44, %r13, %r14, %r15;
	mov.u32 	%r16, %nctaid.x;
	mul.lo.s32 	%r2, %r14, %r16;
	setp.ge.s32 	%p1, %r44, %r12;
	@%p1 bra 	$L__BB0_7;
	add.s32 	%r17, %r44, %r2;
	max.s32 	%r18, %r12, %r17;
	setp.lt.s32 	%p2, %r17, %r12;
	selp.u32 	%r19, 1, 0, %p2;
	add.s32 	%r20, %r17, %r19;
	sub.s32 	%r21, %r18, %r20;
	div.u32 	%r22, %r21, %r2;
	add.s32 	%r3, %r22, %r19;
	and.b32  	%r23, %r3, 3;
	setp.eq.s32 	%p3, %r23, 3;
	@%p3 bra 	$L__BB0_4;
	add.s32 	%r24, %r3, 1;
	and.b32  	%r25, %r24, 3;
	neg.s32 	%r42, %r25;
$L__BB0_3:
	.pragma "nounroll";
	mul.wide.s32 	%rd7, %r44, 4;
	add.s64 	%rd8, %rd1, %rd7;
	add.s64 	%rd9, %rd2, %rd7;
	add.s64 	%rd10, %rd3, %rd7;
	ld.global.u32 	%r26, [%rd10];
	ld.global.u32 	%r27, [%rd9];
	mul.lo.s32 	%r28, %r27, %r26;
	st.global.u32 	[%rd8], %r28;
	add.s32 	%r44, %r44, %r2;
	add.s32 	%r42, %r42, 1;
	setp.ne.s32 	%p4, %r42, 0;
	@%p4 bra 	$L__BB0_3;
$L__BB0_4:
	setp.lt.u32 	%p5, %r3, 3;
	@%p5 bra 	$L__BB0_7;
	mul.wide.s32 	%rd15, %r2, 4;
	shl.b32 	%r41, %r2, 2;
$L__BB0_6:
	mul.wide.s32 	%rd11, %r44, 4;
	add.s64 	%rd12, %rd3, %rd11;
	ld.global.u32 	%r29, [%rd12];
	add.s64 	%rd13, %rd2, %rd11;
	ld.global.u32 	%r30, [%rd13];
	mul.lo.s32 	%r31, %r30, %r29;
	add.s64 	%rd14, %rd1, %rd11;
	st.global.u32 	[%rd14], %r31;
	add.s64 	%rd16, %rd12, %rd15;
	ld.global.u32 	%r32, [%rd16];
	add.s64 	%rd17, %rd13, %rd15;
	ld.global.u32 	%r33, [%rd17];
	mul.lo.s32 	%r34, %r33, %r32;
	add.s64 	%rd18, %rd14, %rd15;
	st.global.u32 	[%rd18], %r34;
	add.s64 	%rd19, %rd16, %rd15;
	ld.global.u32 	%r35, [%rd19];
	add.s64 	%rd20, %rd17, %rd15;
	ld.global.u32 	%r36, [%rd20];
	mul.lo.s32 	%r37, %r36, %r35;
	add.s64 	%rd21, %rd18, %rd15;
	st.global.u32 	[%rd21], %r37;
	add.s64 	%rd22, %rd19, %rd15;
	ld.global.u32 	%r38, [%rd22];
	add.s64 	%rd23, %rd20, %rd15;
	ld.global.u32 	%r39, [%rd23];
	mul.lo.s32 	%r40, %r39, %r38;
	add.s64 	%rd24, %rd21, %rd15;
	st.global.u32 	[%rd24], %r40;
	add.s32 	%r44, %r41, %r44;
	setp.lt.s32 	%p6, %r44, %r12;
	@%p6 bra 	$L__BB0_6;
$L__BB0_7:
	ret;

}


// ===== COMPILED SASS (sm_100) =====

	.target	sm_100

	.elftype	@"ET_EXEC"


//--------------------- .note.nv.tkinfo           --------------------------
	.section	.note.nv.tkinfo,"",@"SHT_NOTE"
	.sectionflags	@"SHF_NOTE_NV_TKINFO"
	.tkinfo
        /*0018*/ 	.word	0x00000002
        /*0030*/ 	.string	""
        /*0030*/ 	.string	"ptxas"
        /*0030*/ 	.string	"Cuda compilation tools, release 13.0, V13.0.88"
        /*0030*/ 	.string	"Build cuda_13.0.r13.0/compiler.36424714_0"
        /*0030*/ 	.string	"-arch sm_100 -m 64 "



//--------------------- .note.nv.cuinfo           --------------------------
	.section	.note.nv.cuinfo,"",@"SHT_NOTE"
	.sectionflags	@"SHF_NOTE_NV_CUINFO"
        /*0018*/ 	.short	0x0002
        /*001a*/ 	.short	0x0064
        /*001c*/ 	.short	0x0082
	.zero		2


//--------------------- .nv.info                  --------------------------
	.section	.nv.info,"",@"SHT_CUDA_INFO"
	.align	4


	//----- nvinfo : EIATTR_REGCOUNT
	.align		4
        /*0000*/ 	.byte	0x04, 0x2f
        /*0002*/ 	.short	(.L_1 - .L_0)
	.align		4
.L_0:
        /*0004*/ 	.word	index@(_Z6kernelPiS_S_i)
        /*0008*/ 	.word	0x0000001a


	//----- nvinfo : EIATTR_FRAME_SIZE
	.align		4
.L_1:
        /*000c*/ 	.byte	0x04, 0x11
        /*000e*/ 	.short	(.L_3 - .L_2)
	.align		4
.L_2:
        /*0010*/ 	.word	index@(_Z6kernelPiS_S_i)
        /*0014*/ 	.word	0x00000000


	//----- nvinfo : EIATTR_MIN_STACK_SIZE
	.align		4
.L_3:
        /*0018*/ 	.byte	0x04, 0x12
        /*001a*/ 	.short	(.L_5 - .L_4)
	.align		4
.L_4:
        /*001c*/ 	.word	index@(_Z6kernelPiS_S_i)
        /*0020*/ 	.word	0x00000000
.L_5:


//--------------------- .nv.compat                --------------------------
	.section	.nv.compat,"",@"SHT_CUDA_COMPAT_INFO"
	.align	4
        /*0000*/ 	.byte	0x02, 0x09, 0x00, 0x00, 0x02, 0x02, 0x01, 0x00, 0x02, 0x05, 0x05, 0x00, 0x03, 0x07, 0x01, 0x01
        /*0010*/ 	.byte	0x02, 0x03, 0x00, 0x00, 0x02, 0x06, 0x01, 0x00, 0x04, 0x0b, 0x08, 0x00, 0x09, 0x00, 0x00, 0x00
        /*0020*/ 	.byte	0x00, 0x00, 0x00, 0x00


//--------------------- .nv.info._Z6kernelPiS_S_i --------------------------
	.section	.nv.info._Z6kernelPiS_S_i,"",@"SHT_CUDA_INFO"
	.sectionflags	@""
	.align	4


	//----- nvinfo : EIATTR_CUDA_API_VERSION
	.align		4
        /*0000*/ 	.byte	0x04, 0x37
        /*0002*/ 	.short	(.L_7 - .L_6)
.L_6:
        /*0004*/ 	.word	0x00000082


	//----- nvinfo : EIATTR_KPARAM_INFO
	.align		4
.L_7:
        /*0008*/ 	.byte	0x04, 0x17
        /*000a*/ 	.short	(.L_9 - .L_8)
.L_8:
        /*000c*/ 	.word	0x00000000
        /*0010*/ 	.short	0x0003
        /*0012*/ 	.short	0x0018
        /*0014*/ 	.byte	0x00, 0xf0, 0x11, 0x00


	//----- nvinfo : EIATTR_KPARAM_INFO
	.align		4
.L_9:
        /*0018*/ 	.byte	0x04, 0x17
        /*001a*/ 	.short	(.L_11 - .L_10)
.L_10:
        /*001c*/ 	.word	0x00000000
        /*0020*/ 	.short	0x0002
        /*0022*/ 	.short	0x0010
        /*0024*/ 	.byte	0x00, 0xf5, 0x21, 0x00


	//----- nvinfo : EIATTR_KPARAM_INFO
	.align		4
.L_11:
        /*0028*/ 	.byte	0x04, 0x17
        /*002a*/ 	.short	(.L_13 - .L_12)
.L_12:
        /*002c*/ 	.word	0x00000000
        /*0030*/ 	.short	0x0001
        /*0032*/ 	.short	0x0008
        /*0034*/ 	.byte	0x00, 0xf5, 0x21, 0x00


	//----- nvinfo : EIATTR_KPARAM_INFO
	.align		4
.L_13:
        /*0038*/ 	.byte	0x04, 0x17
        /*003a*/ 	.short	(.L_15 - .L_14)
.L_14:
        /*003c*/ 	.word	0x00000000
        /*0040*/ 	.short	0x0000
        /*0042*/ 	.short	0x0000
        /*0044*/ 	.byte	0x00, 0xf5, 0x21, 0x00


	//----- nvinfo : EIATTR_SPARSE_MMA_MASK
	.align		4
.L_15:
        /*0048*/ 	.byte	0x03, 0x50
        /*004a*/ 	.short	0x0000


	//----- nvinfo : EIATTR_MAXREG_COUNT
	.align		4
        /*004c*/ 	.byte	0x03, 0x1b
        /*004e*/ 	.short	0x00ff


	//----- nvinfo : EIATTR_MERCURY_ISA_VERSION
	.align		4
        /*0050*/ 	.byte	0x03, 0x5f
        /*0052*/ 	.short	0x0101


	//----- nvinfo : EIATTR_VRC_CTA_INIT_COUNT
	.align		4
        /*0054*/ 	.byte	0x02, 0x4a
	.zero		1
	.zero		1


	//----- nvinfo : EIATTR_EXIT_INSTR_OFFSETS
	.align		4
        /*0058*/ 	.byte	0x04, 0x1c
        /*005a*/ 	.short	(.L_17 - .L_16)


	//   ....[0]....
.L_16:
        /*005c*/ 	.word	0x00000090


	//   ....[1]....
        /*0060*/ 	.word	0x000003a0


	//   ....[2]....
        /*0064*/ 	.word	0x000005d0


	//----- nvinfo : EIATTR_CRS_STACK_SIZE
	.align		4
.L_17:
        /*0068*/ 	.byte	0x04, 0x1e
        /*006a*/ 	.short	(.L_19 - .L_18)
.L_18:
        /*006c*/ 	.word	0x00000000


	//----- nvinfo : EIATTR_CBANK_PARAM_SIZE
	.align		4
.L_19:
        /*0070*/ 	.byte	0x03, 0x19
        /*0072*/ 	.short	0x001c


	//----- nvinfo : EIATTR_PARAM_CBANK
	.align		4
        /*0074*/ 	.byte	0x04, 0x0a
        /*0076*/ 	.short	(.L_21 - .L_20)
	.align		4
.L_20:
        /*0078*/ 	.word	index@(.nv.constant0._Z6kernelPiS_S_i)
        /*007c*/ 	.short	0x0380
        /*007e*/ 	.short	0x001c


	//----- nvinfo : EIATTR_SW_WAR
	.align		4
.L_21:
        /*0080*/ 	.byte	0x04, 0x36
        /*0082*/ 	.short	(.L_23 - .L_22)
.L_22:
        /*0084*/ 	.word	0x00000008
.L_23:


//--------------------- .nv.callgraph             --------------------------
	.section	.nv.callgraph,"",@"SHT_CUDA_CALLGRAPH"
	.align	4
	.sectionentsize	8
	.align		4
        /*0000*/ 	.word	0x00000000
	.align		4
        /*0004*/ 	.word	0xffffffff
	.align		4
        /*0008*/ 	.word	0x00000000
	.align		4
        /*000c*/ 	.word	0xfffffffe
	.align		4
        /*0010*/ 	.word	0x00000000
	.align		4
        /*0014*/ 	.word	0xfffffffd
	.align		4
        /*0018*/ 	.word	0x00000000
	.align		4
        /*001c*/ 	.word	0xfffffffc


//--------------------- .text._Z6kernelPiS_S_i    --------------------------
	.section	.text._Z6kernelPiS_S_i,"ax",@progbits
	.align	128
        .global         _Z6kernelPiS_S_i
        .type           _Z6kernelPiS_S_i,@function
        .size           _Z6kernelPiS_S_i,(.L_x_5 - _Z6kernelPiS_S_i)
        .other          _Z6kernelPiS_S_i,@"STO_CUDA_ENTRY STV_DEFAULT"
_Z6kernelPiS_S_i:
.text._Z6kernelPiS_S_i:
[----:B------:R-:W-:Y:S01]  /*0000*/  LDC R1, c[0x0][0x37c] ;  /* 0x0000df00ff017b82 */ /* 0x000fe20000000800 */
[----:B------:R-:W0:Y:S07]  /*0010*/  S2R R3, SR_TID.X ;  /* 0x0000000000037919 */ /* 0x000e2e0000002100 */
[----:B------:R-:W0:Y:S01]  /*0020*/  S2UR UR4, SR_CTAID.X ;  /* 0x00000000000479c3 */ /* 0x000e220000002500 */
[----:B------:R-:W1:Y:S07]  /*0030*/  LDCU UR6, c[0x0][0x398] ;  /* 0x00007300ff0677ac */ /* 0x000e6e0008000800 */
[----:B------:R-:W0:Y:S01]  /*0040*/  LDC R0, c[0x0][0x360] ;  /* 0x0000d800ff007b82 */ /* 0x000e220000000800 */
[----:B------:R-:W2:Y:S01]  /*0050*/  LDCU UR5, c[0x0][0x370] ;  /* 0x00006e00ff0577ac */ /* 0x000ea20008000800 */
[----:B0-----:R-:W-:-:S02]  /*0060*/  IMAD R3, R0, UR4, R3 ;  /* 0x0000000400037c24 */ /* 0x001fc4000f8e0203 */
[----:B--2---:R-:W-:-:S03]  /*0070*/  IMAD R0, R0, UR5, RZ ;  /* 0x0000000500007c24 */ /* 0x004fc6000f8e02ff */
[----:B-1----:R-:W-:-:S13]  /*0080*/  ISETP.GE.AND P0, PT, R3, UR6, PT ;  /* 0x0000000603007c0c */ /* 0x002fda000bf06270 */
[----:B------:R-:W-:Y:S05]  /*0090*/  @P0 EXIT ;  /* 0x000000000000094d */ /* 0x000fea0003800000 */
[----:B------:R-:W0:Y:S01]  /*00a0*/  I2F.U32.RP R8, R0 ;  /* 0x0000000000087306 */ /* 0x000e220000209000 */
[----:B------:R-:W-:Y:S01]  /*00b0*/  IADD3 R2, PT, PT, R0, R3, RZ ;  /* 0x0000000300027210 */ /* 0x000fe20007ffe0ff */
[----:B------:R-:W1:Y:S01]  /*00c0*/  LDCU.64 UR4, c[0x0][0x358] ;  /* 0x00006b00ff0477ac */ /* 0x000e620008000a00 */
[----:B------:R-:W-:Y:S01]  /*00d0*/  IADD3 R9, PT, PT, RZ, -R0, RZ ;  /* 0x80000000ff097210 */ /* 0x000fe20007ffe0ff */
[----:B------:R-:W-:Y:S01]  /*00e0*/  BSSY.RECONVERGENT B0, `(.L_x_0) ;  /* 0x000002b000007945 */ /* 0x000fe20003800200 */
[C---:B------:R-:W-:Y:S02]  /*00f0*/  ISETP.GE.AND P0, PT, R2.reuse, UR6, PT ;  /* 0x0000000602007c0c */ /* 0x040fe4000bf06270 */
[----:B------:R-:W-:Y:S02]  /*0100*/  VIMNMX R7, PT, PT, R2, UR6, !PT ;  /* 0x0000000602077c48 */ /* 0x000fe4000ffe0100 */
[----:B------:R-:W-:Y:S02]  /*0110*/  SEL R6, RZ, 0x1, P0 ;  /* 0x00000001ff067807 */ /* 0x000fe40000000000 */
[----:B------:R-:W-:-:S02]  /*0120*/  ISETP.NE.U32.AND P2, PT, R0, RZ, PT ;  /* 0x000000ff0000720c */ /* 0x000fc40003f45070 */
[----:B------:R-:W-:Y:S01]  /*0130*/  IADD3 R7, PT, PT, R7, -R2, -R6 ;  /* 0x8000000207077210 */ /* 0x000fe20007ffe806 */
[----:B0-----:R-:W0:Y:S02]  /*0140*/  MUFU.RCP R8, R8 ;  /* 0x0000000800087308 */ /* 0x001e240000001000 */
[----:B0-----:R-:W-:-:S06]  /*0150*/  IADD3 R4, PT, PT, R8, 0xffffffe, RZ ;  /* 0x0ffffffe08047810 */ /* 0x001fcc0007ffe0ff */
[----:B------:R0:W2:Y:S02]  /*0160*/  F2I.FTZ.U32.TRUNC.NTZ R5, R4 ;  /* 0x0000000400057305 */ /* 0x0000a4000021f000 */
[----:B0-----:R-:W-:Y:S02]  /*0170*/  HFMA2 R4, -RZ, RZ, 0, 0 ;  /* 0x00000000ff047431 */ /* 0x001fe400000001ff */
[----:B--2---:R-:W-:-:S04]  /*0180*/  IMAD R9, R9, R5, RZ ;  /* 0x0000000509097224 */ /* 0x004fc800078e02ff */
[----:B------:R-:W-:-:S06]  /*0190*/  IMAD.HI.U32 R8, R5, R9, R4 ;  /* 0x0000000905087227 */ /* 0x000fcc00078e0004 */
[----:B------:R-:W-:-:S05]  /*01a0*/  IMAD.HI.U32 R5, R8, R7, RZ ;  /* 0x0000000708057227 */ /* 0x000fca00078e00ff */
[----:B------:R-:W-:-:S05]  /*01b0*/  IADD3 R2, PT, PT, -R5, RZ, RZ ;  /* 0x000000ff05027210 */ /* 0x000fca0007ffe1ff */
[----:B------:R-:W-:-:S05]  /*01c0*/  IMAD R7, R0, R2, R7 ;  /* 0x0000000200077224 */ /* 0x000fca00078e0207 */
[----:B------:R-:W-:-:S13]  /*01d0*/  ISETP.GE.U32.AND P0, PT, R7, R0, PT ;  /* 0x000000000700720c */ /* 0x000fda0003f06070 */
[----:B------:R-:W-:Y:S02]  /*01e0*/  @P0 IADD3 R7, PT, PT, -R0, R7, RZ ;  /* 0x0000000700070210 */ /* 0x000fe40007ffe1ff */
[----:B------:R-:W-:Y:S02]  /*01f0*/  @P0 IADD3 R5, PT, PT, R5, 0x1, RZ ;  /* 0x0000000105050810 */ /* 0x000fe40007ffe0ff */
[----:B------:R-:W-:-:S13]  /*0200*/  ISETP.GE.U32.AND P1, PT, R7, R0, PT ;  /* 0x000000000700720c */ /* 0x000fda0003f26070 */
[----:B------:R-:W-:Y:S02]  /*0210*/  @P1 IADD3 R5, PT, PT, R5, 0x1, RZ ;  /* 0x0000000105051810 */ /* 0x000fe40007ffe0ff */
[----:B------:R-:W-:-:S04]  /*0220*/  @!P2 LOP3.LUT R5, RZ, R0, RZ, 0x33, !PT ;  /* 0x00000000ff05a212 */ /* 0x000fc800078e33ff */
[----:B------:R-:W-:-:S04]  /*0230*/  IADD3 R2, PT, PT, R6, R5, RZ ;  /* 0x0000000506027210 */ /* 0x000fc80007ffe0ff */
[C---:B------:R-:W-:Y:S02]  /*0240*/  LOP3.LUT R4, R2.reuse, 0x3, RZ, 0xc0, !PT ;  /* 0x0000000302047812 */ /* 0x040fe400078ec0ff */
[----:B------:R-:W-:Y:S02]  /*0250*/  ISETP.GE.U32.AND P1, PT, R2, 0x3, PT ;  /* 0x000000030200780c */ /* 0x000fe40003f26070 */
[----:B------:R-:W-:-:S13]  /*0260*/  ISETP.NE.AND P0, PT, R4, 0x3, PT ;  /* 0x000000030400780c */ /* 0x000fda0003f05270 */
[----:B-1----:R-:W-:Y:S05]  /*0270*/  @!P0 BRA `(.L_x_1) ;  /* 0x0000000000448947 */ /* 0x002fea0003800000 */
[----:B------:R-:W0:Y:S01]  /*0280*/  LDC.64 R4, c[0x0][0x390] ;  /* 0x0000e400ff047b82 */ /* 0x000e220000000a00 */
[----:B------:R-:W-:-:S04]  /*0290*/  IADD3 R2, PT, PT, R2, 0x1, RZ ;  /* 0x0000000102027810 */ /* 0x000fc80007ffe0ff */
[----:B------:R-:W-:-:S03]  /*02a0*/  LOP3.LUT R2, R2, 0x3, RZ, 0xc0, !PT ;  /* 0x0000000302027812 */ /* 0x000fc600078ec0ff */
[----:B------:R-:W1:Y:S01]  /*02b0*/  LDC.64 R6, c[0x0][0x380] ;  /* 0x0000e000ff067b82 */ /* 0x000e620000000a00 */
[----:B------:R-:W-:-:S07]  /*02c0*/  IADD3 R2, PT, PT, -R2, RZ, RZ ;  /* 0x000000ff02027210 */ /* 0x000fce0007ffe1ff */
[----:B------:R-:W2:Y:S02]  /*02d0*/  LDC.64 R8, c[0x0][0x388] ;  /* 0x0000e200ff087b82 */ /* 0x000ea40000000a00 */
.L_x_2:
[----:B--2---:R-:W-:-:S04]  /*02e0*/  IMAD.WIDE R12, R3, 0x4, R8 ;  /* 0x00000004030c7825 */ /* 0x004fc800078e0208 */
[C---:B-1----:R-:W-:Y:S02]  /*02f0*/  IMAD.WIDE R14, R3.reuse, 0x4, R6 ;  /* 0x00000004030e7825 */ /* 0x042fe400078e0206 */
[----:B------:R-:W2:Y:S04]  /*0300*/  LDG.E R13, desc[UR4][R12.64] ;  /* 0x000000040c0d7981 */ /* 0x000ea8000c1e1900 */
[----:B------:R-:W2:Y:S01]  /*0310*/  LDG.E R14, desc[UR4][R14.64] ;  /* 0x000000040e0e7981 */ /* 0x000ea2000c1e1900 */
[----:B0--3--:R-:W-:Y:S01]  /*0320*/  IMAD.WIDE R10, R3, 0x4, R4 ;  /* 0x00000004030a7825 */ /* 0x009fe200078e0204 */
[----:B------:R-:W-:Y:S02]  /*0330*/  IADD3 R2, PT, PT, R2, 0x1, RZ ;  /* 0x0000000102027810 */ /* 0x000fe40007ffe0ff */
[----:B------:R-:W-:-:S02]  /*0340*/  IADD3 R3, PT, PT, R0, R3, RZ ;  /* 0x0000000300037210 */ /* 0x000fc40007ffe0ff */
[----:B------:R-:W-:Y:S01]  /*0350*/  ISETP.NE.AND P0, PT, R2, RZ, PT ;  /* 0x000000ff0200720c */ /* 0x000fe20003f05270 */
[----:B--2---:R-:W-:-:S05]  /*0360*/  IMAD R17, R14, R13, RZ ;  /* 0x0000000d0e117224 */ /* 0x004fca00078e02ff */
[----:B------:R3:W-:Y:S07]  /*0370*/  STG.E desc[UR4][R10.64], R17 ;  /* 0x000000110a007986 */ /* 0x0007ee000c101904 */
[----:B------:R-:W-:Y:S05]  /*0380*/  @P0 BRA `(.L_x_2) ;  /* 0xfffffffc00d40947 */ /* 0x000fea000383ffff */
.L_x_1:
[----:B------:R-:W-:Y:S05]  /*0390*/  BSYNC.RECONVERGENT B0 ;  /* 0x0000000000007941 */ /* 0x000fea0003800200 */
.L_x_0:
[----:B------:R-:W-:Y:S05]  /*03a0*/  @!P1 EXIT ;  /* 0x000000000000994d */ /* 0x000fea0003800000 */
.L_x_3:
[----:B------:R-:W3:Y:S08]  /*03b0*/  LDC.64 R4, c[0x0][0x380] ;  /* 0x0000e000ff047b82 */ /* 0x000ef00000000a00 */
[----:B------:R-:W0:Y:S01]  /*03c0*/  LDC.64 R6, c[0x0][0x388] ;  /* 0x0000e200ff067b82 */ /* 0x000e220000000a00 */
[----:B---3--:R-:W-:-:S07]  /*03d0*/  IMAD.WIDE R10, R3, 0x4, R4 ;  /* 0x00000004030a7825 */ /* 0x008fce00078e0204 */
[----:B------:R-:W1:Y:S01]  /*03e0*/  LDC.64 R4, c[0x0][0x390] ;  /* 0x0000e400ff047b82 */ /* 0x000e620000000a00 */
[----:B--2---:R-:W2:Y:S01]  /*03f0*/  LDG.E R2, desc[UR4][R10.64] ;  /* 0x000000040a027981 */ /* 0x004ea2000c1e1900 */
[----:B0-----:R-:W-:-:S05]  /*0400*/  IMAD.WIDE R12, R3, 0x4, R6 ;  /* 0x00000004030c7825 */ /* 0x001fca00078e0206 */
[----:B------:R-:W2:Y:S01]  /*0410*/  LDG.E R7, desc[UR4][R12.64] ;  /* 0x000000040c077981 */ /* 0x000ea2000c1e1900 */
[----:B-1----:R-:W-:-:S04]  /*0420*/  IMAD.WIDE R16, R3, 0x4, R4 ;  /* 0x0000000403107825 */ /* 0x002fc800078e0204 */
[----:B------:R-:W-:-:S04]  /*0430*/  IMAD.WIDE R4, R0, 0x4, R10 ;  /* 0x0000000400047825 */ /* 0x000fc800078e020a */
[----:B--2---:R-:W-:Y:S02]  /*0440*/  IMAD R19, R2, R7, RZ ;  /* 0x0000000702137224 */ /* 0x004fe400078e02ff */
[----:B------:R-:W-:-:S03]  /*0450*/  IMAD.WIDE R6, R0, 0x4, R12 ;  /* 0x0000000400067825 */ /* 0x000fc600078e020c */
[----:B------:R0:W-:Y:S04]  /*0460*/  STG.E desc[UR4][R16.64], R19 ;  /* 0x0000001310007986 */ /* 0x0001e8000c101904 */
[----:B------:R-:W2:Y:S04]  /*0470*/  LDG.E R2, desc[UR4][R4.64] ;  /* 0x0000000404027981 */ /* 0x000ea8000c1e1900 */
[----:B------:R-:W2:Y:S01]  /*0480*/  LDG.E R15, desc[UR4][R6.64] ;  /* 0x00000004060f7981 */ /* 0x000ea2000c1e1900 */
[----:B------:R-:W-:-:S04]  /*0490*/  IMAD.WIDE R8, R0, 0x4, R16 ;  /* 0x0000000400087825 */ /* 0x000fc800078e0210 */
[----:B------:R-:W-:-:S04]  /*04a0*/  IMAD.WIDE R10, R0, 0x4, R4 ;  /* 0x00000004000a7825 */ /* 0x000fc800078e0204 */
[----:B------:R-:W-:-:S04]  /*04b0*/  IMAD.WIDE R12, R0, 0x4, R6 ;  /* 0x00000004000c7825 */ /* 0x000fc800078e0206 */
[----:B--2---:R-:W-:-:S05]  /*04c0*/  IMAD R21, R2, R15, RZ ;  /* 0x0000000f02157224 */ /* 0x004fca00078e02ff */
        /* <DEDUP_REMOVED lines=8> */
[----:B------:R-:W1:Y:S04]  /*0550*/  LDG.E R4, desc[UR4][R4.64] ;  /* 0x0000000404047981 */ /* 0x000e68000c1e1900 */
[----:B------:R-:W1:Y:S01]  /*0560*/  LDG.E R7, desc[UR4][R6.64] ;  /* 0x0000000406077981 */ /* 0x000e62000c1e1900 */
[C---:B0-----:R-:W-:Y:S01]  /*0570*/  IMAD.WIDE R16, R0.reuse, 0x4, R14 ;  /* 0x0000000400107825 */ /* 0x041fe200078e020e */
[----:B------:R-:W-:-:S04]  /*0580*/  LEA R3, R0, R3, 0x2 ;  /* 0x0000000300037211 */ /* 0x000fc800078e10ff */
[----:B------:R-:W-:Y:S01]  /*0590*/  ISETP.GE.AND P0, PT, R3, UR6, PT ;  /* 0x0000000603007c0c */ /* 0x000fe2000bf06270 */
[----:B-1----:R-:W-:-:S05]  /*05a0*/  IMAD R9, R4, R7, RZ ;  /* 0x0000000704097224 */ /* 0x002fca00078e02ff */
[----:B------:R2:W-:Y:S07]  /*05b0*/  STG.E desc[UR4][R16.64], R9 ;  /* 0x0000000910007986 */ /* 0x0005ee000c101904 */
[----:B------:R-:W-:Y:S05]  /*05c0*/  @!P0 BRA `(.L_x_3) ;  /* 0xfffffffc00788947 */ /* 0x000fea000383ffff */
[----:B------:R-:W-:Y:S05]  /*05d0*/  EXIT ;  /* 0x000000000000794d */ /* 0x000fea0003800000 */
.L_x_4:
[----:B------:R-:W-:-:S00]  /*05e0*/  BRA `(.L_x_4) ;  /* 0xfffffffc00fc7947 */ /* 0x000fc0000383ffff */
[----:B------:R-:W-:-:S00]  /*05f0*/  NOP ;  /* 0x0000000000007918 */ /* 0x000fc00000000000 */
        /* <DEDUP_REMOVED lines=8> */
.L_x_5:


//--------------------- .nv.shared.reserved.0     --------------------------
	.section	.nv.shared.reserved.0,"aw",@nobits
	.weak		__nv_reservedSMEM_offset_0_alias
	.size		__nv_reservedSMEM_offset_0_alias, 0, 64
	.other		__nv_reservedSMEM_offset_0_alias,@"STO_CUDA_RESERVED_SHARED STV_DEFAULT"
__nv_reservedSMEM_offset_0_alias:
	.zero		0
	.zero		64


//--------------------- .nv.constant0._Z6kernelPiS_S_i --------------------------
	.section	.nv.constant0._Z6kernelPiS_S_i,"a",@progbits
	.sectionflags	@""
	.align	4
.nv.constant0._Z6kernelPiS_S_i:
	.zero		924


//--------------------- SYMBOLS --------------------------

	.type		.nv.reservedSmem.offset0,@object
	.size		.nv.reservedSmem.offset0,0x4
